//
// Generated by NVIDIA NVVM Compiler
//
// Compiler Build ID: CL-36424714
// Cuda compilation tools, release 13.0, V13.0.88
// Based on NVVM 20.0.0
//

.version 9.0
.target sm_100
.address_size 64

	// .globl	_Z3addPfS_S_

.visible .entry _Z3addPfS_S_(
	.param .u64 .ptr .align 1 _Z3addPfS_S__param_0,
	.param .u64 .ptr .align 1 _Z3addPfS_S__param_1,
	.param .u64 .ptr .align 1 _Z3addPfS_S__param_2
)
.maxntid 1024
{
	.reg .pred 	%p<2>;
	.reg .b32 	%r<5>;
	.reg .b32 	%f<4>;
	.reg .b64 	%rd<11>;

	ld.param.u64 	%rd1, [_Z3addPfS_S__param_0];
	ld.param.u64 	%rd2, [_Z3addPfS_S__param_1];
	ld.param.u64 	%rd3, [_Z3addPfS_S__param_2];
	mov.u32 	%r2, %ctaid.x;
	shl.b32 	%r3, %r2, 10;
	mov.u32 	%r4, %tid.x;
	or.b32  	%r1, %r3, %r4;
	setp.gt.u32 	%p1, %r1, 4095;
	@%p1 bra 	$L__BB0_2;
	cvta.to.global.u64 	%rd4, %rd1;
	cvta.to.global.u64 	%rd5, %rd2;
	cvta.to.global.u64 	%rd6, %rd3;
	mul.wide.u32 	%rd7, %r1, 4;
	add.s64 	%rd8, %rd4, %rd7;
	ld.global.nc.f32 	%f1, [%rd8];
	add.s64 	%rd9, %rd5, %rd7;
	ld.global.nc.f32 	%f2, [%rd9];
	add.f32 	%f3, %f1, %f2;
	add.s64 	%rd10, %rd6, %rd7;
	st.global.f32 	[%rd10], %f3;
$L__BB0_2:
	ret;

}


// ===== COMPILED SASS (sm_100) =====

	.target	sm_100

	.elftype	@"ET_EXEC"


//--------------------- .note.nv.tkinfo           --------------------------
	.section	.note.nv.tkinfo,"",@"SHT_NOTE"
	.sectionflags	@"SHF_NOTE_NV_TKINFO"
	.tkinfo
        /*0018*/ 	.word	0x00000002
        /*0030*/ 	.string	""
        /*0030*/ 	.string	"ptxas"
        /*0030*/ 	.string	"Cuda compilation tools, release 13.0, V13.0.88"
        /*0030*/ 	.string	"Build cuda_13.0.r13.0/compiler.36424714_0"
        /*0030*/ 	.string	"-arch sm_100 -m 64 "



//--------------------- .note.nv.cuinfo           --------------------------
	.section	.note.nv.cuinfo,"",@"SHT_NOTE"
	.sectionflags	@"SHF_NOTE_NV_CUINFO"
        /*0018*/ 	.short	0x0002
        /*001a*/ 	.short	0x0064
        /*001c*/ 	.short	0x0082
	.zero		2


//--------------------- .nv.info                  --------------------------
	.section	.nv.info,"",@"SHT_CUDA_INFO"
	.align	4


	//----- nvinfo : EIATTR_REGCOUNT
	.align		4
        /*0000*/ 	.byte	0x04, 0x2f
        /*0002*/ 	.short	(.L_1 - .L_0)
	.align		4
.L_0:
        /*0004*/ 	.word	index@(_Z3addPfS_S_)
        /*0008*/ 	.word	0x0000000c


	//----- nvinfo : EIATTR_FRAME_SIZE
	.align		4
.L_1:
        /*000c*/ 	.byte	0x04, 0x11
        /*000e*/ 	.short	(.L_3 - .L_2)
	.align		4
.L_2:
        /*0010*/ 	.word	index@(_Z3addPfS_S_)
        /*0014*/ 	.word	0x00000000


	//----- nvinfo : EIATTR_MIN_STACK_SIZE
	.align		4
.L_3:
        /*0018*/ 	.byte	0x04, 0x12
        /*001a*/ 	.short	(.L_5 - .L_4)
	.align		4
.L_4:
        /*001c*/ 	.word	index@(_Z3addPfS_S_)
        /*0020*/ 	.word	0x00000000
.L_5:


//--------------------- .nv.compat                --------------------------
	.section	.nv.compat,"",@"SHT_CUDA_COMPAT_INFO"
	.align	4
        /*0000*/ 	.byte	0x02, 0x09, 0x00, 0x00, 0x02, 0x02, 0x01, 0x00, 0x02, 0x05, 0x05, 0x00, 0x03, 0x07, 0x01, 0x01
        /*0010*/ 	.byte	0x02, 0x03, 0x00, 0x00, 0x02, 0x06, 0x01, 0x00, 0x04, 0x0b, 0x08, 0x00, 0x09, 0x00, 0x00, 0x00
        /*0020*/ 	.byte	0x00, 0x00, 0x00, 0x00


//--------------------- .nv.info._Z3addPfS_S_     --------------------------
	.section	.nv.info._Z3addPfS_S_,"",@"SHT_CUDA_INFO"
	.sectionflags	@""
	.align	4


	//----- nvinfo : EIATTR_CUDA_API_VERSION
	.align		4
        /*0000*/ 	.byte	0x04, 0x37
        /*0002*/ 	.short	(.L_7 - .L_6)
.L_6:
        /*0004*/ 	.word	0x00000082


	//----- nvinfo : EIATTR_KPARAM_INFO
	.align		4
.L_7:
        /*0008*/ 	.byte	0x04, 0x17
        /*000a*/ 	.short	(.L_9 - .L_8)
.L_8:
        /*000c*/ 	.word	0x00000000
        /*0010*/ 	.short	0x0002
        /*0012*/ 	.short	0x0010
        /*0014*/ 	.byte	0x00, 0xf5, 0x21, 0x00


	//----- nvinfo : EIATTR_KPARAM_INFO
	.align		4
.L_9:
        /*0018*/ 	.byte	0x04, 0x17
        /*001a*/ 	.short	(.L_11 - .L_10)
.L_10:
        /*001c*/ 	.word	0x00000000
        /*0020*/ 	.short	0x0001
        /*0022*/ 	.short	0x0008
        /*0024*/ 	.byte	0x00, 0xf5, 0x21, 0x00


	//----- nvinfo : EIATTR_KPARAM_INFO
	.align		4
.L_11:
        /*0028*/ 	.byte	0x04, 0x17
        /*002a*/ 	.short	(.L_13 - .L_12)
.L_12:
        /*002c*/ 	.word	0x00000000
        /*0030*/ 	.short	0x0000
        /*0032*/ 	.short	0x0000
        /*0034*/ 	.byte	0x00, 0xf5, 0x21, 0x00


	//----- nvinfo : EIATTR_SPARSE_MMA_MASK
	.align		4
.L_13:
        /*0038*/ 	.byte	0x03, 0x50
        /*003a*/ 	.short	0x0000


	//----- nvinfo : EIATTR_MAXREG_COUNT
	.align		4
        /*003c*/ 	.byte	0x03, 0x1b
        /*003e*/ 	.short	0x0040


	//----- nvinfo : EIATTR_MERCURY_ISA_VERSION
	.align		4
        /*0040*/ 	.byte	0x03, 0x5f
        /*0042*/ 	.short	0x0101


	//----- nvinfo : EIATTR_VRC_CTA_INIT_COUNT
	.align		4
        /*0044*/ 	.byte	0x02, 0x4a
	.zero		1
	.zero		1


	//----- nvinfo : EIATTR_EXIT_INSTR_OFFSETS
	.align		4
        /*0048*/ 	.byte	0x04, 0x1c
        /*004a*/ 	.short	(.L_15 - .L_14)


	//   ....[0]....
.L_14:
        /*004c*/ 	.word	0x00000060


	//   ....[1]....
        /*0050*/ 	.word	0x00000120


	//----- nvinfo : EIATTR_MAX_THREADS
	.align		4
.L_15:
        /*0054*/ 	.byte	0x04, 0x05
        /*0056*/ 	.short	(.L_17 - .L_16)
.L_16:
        /*0058*/ 	.word	0x00000400
        /*005c*/ 	.word	0x00000001
        /*0060*/ 	.word	0x00000001


	//----- nvinfo : EIATTR_CBANK_PARAM_SIZE
	.align		4
.L_17:
        /*0064*/ 	.byte	0x03, 0x19
        /*0066*/ 	.short	0x0018


	//----- nvinfo : EIATTR_PARAM_CBANK
	.align		4
        /*0068*/ 	.byte	0x04, 0x0a
        /*006a*/ 	.short	(.L_19 - .L_18)
	.align		4
.L_18:
        /*006c*/ 	.word	index@(.nv.constant0._Z3addPfS_S_)
        /*0070*/ 	.short	0x0380
        /*0072*/ 	.short	0x0018


	//----- nvinfo : EIATTR_SW_WAR
	.align		4
.L_19:
        /*0074*/ 	.byte	0x04, 0x36
        /*0076*/ 	.short	(.L_21 - .L_20)
.L_20:
        /*0078*/ 	.word	0x00000008
.L_21:


//--------------------- .nv.callgraph             --------------------------
	.section	.nv.callgraph,"",@"SHT_CUDA_CALLGRAPH"
	.align	4
	.sectionentsize	8
	.align		4
        /*0000*/ 	.word	0x00000000
	.align		4
        /*0004*/ 	.word	0xffffffff
	.align		4
        /*0008*/ 	.word	0x00000000
	.align		4
        /*000c*/ 	.word	0xfffffffe
	.align		4
        /*0010*/ 	.word	0x00000000
	.align		4
        /*0014*/ 	.word	0xfffffffd
	.align		4
        /*0018*/ 	.word	0x00000000
	.align		4
        /*001c*/ 	.word	0xfffffffc


//--------------------- .text._Z3addPfS_S_        --------------------------
	.section	.text._Z3addPfS_S_,"ax",@progbits
	.align	128
        .global         _Z3addPfS_S_
        .type           _Z3addPfS_S_,@function
        .size           _Z3addPfS_S_,(.L_x_1 - _Z3addPfS_S_)
        .other          _Z3addPfS_S_,@"STO_CUDA_ENTRY STV_DEFAULT"
_Z3addPfS_S_:
.text._Z3addPfS_S_:
[----:B------:R-:W-:Y:S01]  /*0000*/  LDC R1, c[0x0][0x37c] ;  /* 0x0000df00ff017b82 */ /* 0x000fe20000000800 */
[----:B------:R-:W0:Y:S07]  /*0010*/  S2R R9, SR_TID.X ;  /* 0x0000000000097919 */ /* 0x000e2e0000002100 */
[----:B------:R-:W1:Y:S02]  /*0020*/  S2UR UR4, SR_CTAID.X ;  /* 0x00000000000479c3 */ /* 0x000e640000002500 */
[----:B-1----:R-:W-:-:S06]  /*0030*/  USHF.L.U32 UR4, UR4, 0xa, URZ ;  /* 0x0000000a04047899 */ /* 0x002fcc00080006ff */
[----:B0-----:R-:W-:-:S04]  /*0040*/  LOP3.LUT R9, R9, UR4, RZ, 0xfc, !PT ;  /* 0x0000000409097c12 */ /* 0x001fc8000f8efcff */
[----:B------:R-:W-:-:S13]  /*0050*/  ISETP.GT.U32.AND P0, PT, R9, 0xfff, PT ;  /* 0x00000fff0900780c */ /* 0x000fda0003f04070 */
[----:B------:R-:W-:Y:S05]  /*0060*/  @P0 EXIT ;  /* 0x000000000000094d */ /* 0x000fea0003800000 */
[----:B------:R-:W0:Y:S01]  /*0070*/  LDC.64 R2, c[0x0][0x380] ;  /* 0x0000e000ff027b82 */ /* 0x000e220000000a00 */
[----:B------:R-:W1:Y:S07]  /*0080*/  LDCU.64 UR4, c[0x0][0x358] ;  /* 0x00006b00ff0477ac */ /* 0x000e6e0008000a00 */
[----:B------:R-:W2:Y:S08]  /*0090*/  LDC.64 R4, c[0x0][0x388] ;  /* 0x0000e200ff047b82 */ /* 0x000eb00000000a00 */
[----:B------:R-:W3:Y:S01]  /*00a0*/  LDC.64 R6, c[0x0][0x390] ;  /* 0x0000e400ff067b82 */ /* 0x000ee20000000a00 */
[----:B0-----:R-:W-:-:S06]  /*00b0*/  IMAD.WIDE.U32 R2, R9, 0x4, R2 ;  /* 0x0000000409027825 */ /* 0x001fcc00078e0002 */
[----:B-1----:R-:W4:Y:S01]  /*00c0*/  LDG.E.CONSTANT R2, desc[UR4][R2.64] ;  /* 0x0000000402027981 */ /* 0x002f22000c1e9900 */
[----:B--2---:R-:W-:-:S06]  /*00d0*/  IMAD.WIDE.U32 R4, R9, 0x4, R4 ;  /* 0x0000000409047825 */ /* 0x004fcc00078e0004 */
[----:B------:R-:W4:Y:S01]  /*00e0*/  LDG.E.CONSTANT R5, desc[UR4][R4.64] ;  /* 0x0000000404057981 */ /* 0x000f22000c1e9900 */
[----:B---3--:R-:W-:-:S04]  /*00f0*/  IMAD.WIDE.U32 R6, R9, 0x4, R6 ;  /* 0x0000000409067825 */ /* 0x008fc800078e0006 */
[----:B----4-:R-:W-:-:S05]  /*0100*/  FADD R9, R2, R5 ;  /* 0x0000000502097221 */ /* 0x010fca0000000000 */
[----:B------:R-:W-:Y:S01]  /*0110*/  STG.E desc[UR4][R6.64], R9 ;  /* 0x0000000906007986 */ /* 0x000fe2000c101904 */
[----:B------:R-:W-:Y:S05]  /*0120*/  EXIT ;  /* 0x000000000000794d */ /* 0x000fea0003800000 */
.L_x_0:
[----:B------:R-:W-:-:S00]  /*0130*/  BRA `(.L_x_0) ;  /* 0xfffffffc00fc7947 */ /* 0x000fc0000383ffff */
[----:B------:R-:W-:-:S00]  /*0140*/  NOP ;  /* 0x0000000000007918 */ /* 0x000fc00000000000 */
        /* <DEDUP_REMOVED lines=11> */
.L_x_1:


//--------------------- .nv.shared.reserved.0     --------------------------
	.section	.nv.shared.reserved.0,"aw",@nobits
	.weak		__nv_reservedSMEM_offset_0_alias
	.size		__nv_reservedSMEM_offset_0_alias, 0, 64
	.other		__nv_reservedSMEM_offset_0_alias,@"STO_CUDA_RESERVED_SHARED STV_DEFAULT"
__nv_reservedSMEM_offset_0_alias:
	.zero		0
	.zero		64


//--------------------- .nv.constant0._Z3addPfS_S_ --------------------------
	.section	.nv.constant0._Z3addPfS_S_,"a",@progbits
	.sectionflags	@""
	.align	4
.nv.constant0._Z3addPfS_S_:
	.zero		920


//--------------------- SYMBOLS --------------------------

	.type		.nv.reservedSmem.offset0,@object
	.size		.nv.reservedSmem.offset0,0x4
